	.headerflags	@"EF_CUDA_TEXMODE_UNIFIED EF_CUDA_64BIT_ADDRESS EF_CUDA_ACCELERATORS EF_CUDA_SM90 EF_CUDA_VIRTUAL_SM(EF_CUDA_SM90)"
	.elftype	@"ET_EXEC"


//--------------------- .nv.info                  --------------------------
	.section	.nv.info,"",@"SHT_CUDA_INFO"
	.align	4


	//----- nvinfo : EIATTR_REGCOUNT
	.align		4
        /*0000*/ 	.byte	0x04, 0x2f
        /*0002*/ 	.short	(.L_1 - .L_0)
	.align		4
.L_0:
        /*0004*/ 	.word	index@(triton_poi_fused_add_reflection_pad2d_20)
        /*0008*/ 	.word	0x0000000c


	//----- nvinfo : EIATTR_MIN_STACK_SIZE
	.align		4
.L_1:
        /*000c*/ 	.byte	0x04, 0x12
        /*000e*/ 	.short	(.L_3 - .L_2)
	.align		4
.L_2:
        /*0010*/ 	.word	index@(triton_poi_fused_add_reflection_pad2d_20)
        /*0014*/ 	.word	0x00000000


	//----- nvinfo : EIATTR_FRAME_SIZE
	.align		4
.L_3:
        /*0018*/ 	.byte	0x04, 0x11
        /*001a*/ 	.short	(.L_5 - .L_4)
	.align		4
.L_4:
        /*001c*/ 	.word	index@(triton_poi_fused_add_reflection_pad2d_20)
        /*0020*/ 	.word	0x00000000


	//----- nvinfo : EIATTR_MIN_STACK_SIZE
	.align		4
.L_5:
        /*0024*/ 	.byte	0x04, 0x12
        /*0026*/ 	.short	(.L_7 - .L_6)
	.align		4
.L_6:
        /*0028*/ 	.word	index@(triton_poi_fused_add_reflection_pad2d_20)
        /*002c*/ 	.word	0x00000000
.L_7:


//--------------------- .nv.info.triton_poi_fused_add_reflection_pad2d_20 --------------------------
	.section	.nv.info.triton_poi_fused_add_reflection_pad2d_20,"",@"SHT_CUDA_INFO"
	.sectionflags	@""
	.align	4


	//----- nvinfo : EIATTR_CUDA_API_VERSION
	.align		4
        /*0000*/ 	.byte	0x04, 0x37
        /*0002*/ 	.short	(.L_9 - .L_8)
.L_8:
        /*0004*/ 	.word	0x0000007c


	//----- nvinfo : EIATTR_KPARAM_INFO
	.align		4
.L_9:
        /*0008*/ 	.byte	0x04, 0x17
        /*000a*/ 	.short	(.L_11 - .L_10)
.L_10:
        /*000c*/ 	.word	0x00000000
        /*0010*/ 	.short	0x0003
        /*0012*/ 	.short	0x0018
        /*0014*/ 	.byte	0x00, 0xf0, 0x11, 0x00


	//----- nvinfo : EIATTR_KPARAM_INFO
	.align		4
.L_11:
        /*0018*/ 	.byte	0x04, 0x17
        /*001a*/ 	.short	(.L_13 - .L_12)
.L_12:
        /*001c*/ 	.word	0x00000000
        /*0020*/ 	.short	0x0002
        /*0022*/ 	.short	0x0010
        /*0024*/ 	.byte	0x00, 0xf4, 0x21, 0x00


	//----- nvinfo : EIATTR_KPARAM_INFO
	.align		4
.L_13:
        /*0028*/ 	.byte	0x04, 0x17
        /*002a*/ 	.short	(.L_15 - .L_14)
.L_14:
        /*002c*/ 	.word	0x00000000
        /*0030*/ 	.short	0x0001
        /*0032*/ 	.short	0x0008
        /*0034*/ 	.byte	0x00, 0xf4, 0x21, 0x00


	//----- nvinfo : EIATTR_KPARAM_INFO
	.align		4
.L_15:
        /*0038*/ 	.byte	0x04, 0x17
        /*003a*/ 	.short	(.L_17 - .L_16)
.L_16:
        /*003c*/ 	.word	0x00000000
        /*0040*/ 	.short	0x0000
        /*0042*/ 	.short	0x0000
        /*0044*/ 	.byte	0x00, 0xf4, 0x21, 0x00


	//----- nvinfo : EIATTR_SPARSE_MMA_MASK
	.align		4
.L_17:
        /*0048*/ 	.byte	0x03, 0x50
        /*004a*/ 	.short	0x0000


	//----- nvinfo : EIATTR_MAXREG_COUNT
	.align		4
        /*004c*/ 	.byte	0x03, 0x1b
        /*004e*/ 	.short	0x00ff


	//----- nvinfo : EIATTR_EXIT_INSTR_OFFSETS
	.align		4
        /*0050*/ 	.byte	0x04, 0x1c
        /*0052*/ 	.short	(.L_19 - .L_18)


	//   ....[0]....
.L_18:
        /*0054*/ 	.word	0x00000270


	//   ....[1]....
        /*0058*/ 	.word	0x00000290


	//----- nvinfo : EIATTR_REQNTID
	.align		4
.L_19:
        /*005c*/ 	.byte	0x04, 0x10
        /*005e*/ 	.short	(.L_21 - .L_20)
.L_20:
        /*0060*/ 	.word	0x00000080
        /*0064*/ 	.word	0x00000001
        /*0068*/ 	.word	0x00000001


	//----- nvinfo : EIATTR_CBANK_PARAM_SIZE
	.align		4
.L_21:
        /*006c*/ 	.byte	0x03, 0x19
        /*006e*/ 	.short	0x001c


	//----- nvinfo : EIATTR_PARAM_CBANK
	.align		4
        /*0070*/ 	.byte	0x04, 0x0a
        /*0072*/ 	.short	(.L_23 - .L_22)
	.align		4
.L_22:
        /*0074*/ 	.word	index@(.nv.constant0.triton_poi_fused_add_reflection_pad2d_20)
        /*0078*/ 	.short	0x0210
        /*007a*/ 	.short	0x001c


	//----- nvinfo : EIATTR_SW_WAR
	.align		4
.L_23:
        /*007c*/ 	.byte	0x04, 0x36
        /*007e*/ 	.short	(.L_25 - .L_24)
.L_24:
        /*0080*/ 	.word	0x00000008
.L_25:


//--------------------- .nv.callgraph             --------------------------
	.section	.nv.callgraph,"",@"SHT_CUDA_CALLGRAPH"
	.align	4
	.sectionentsize	8
	.align		4
        /*0000*/ 	.word	0x00000000
	.align		4
        /*0004*/ 	.word	0xffffffff
	.align		4
        /*0008*/ 	.word	0x00000000
	.align		4
        /*000c*/ 	.word	0xfffffffe
	.align		4
        /*0010*/ 	.word	0x00000000
	.align		4
        /*0014*/ 	.word	0xfffffffd
	.align		4
        /*0018*/ 	.word	0x00000000
	.align		4
        /*001c*/ 	.word	0xfffffffc


//--------------------- .text.triton_poi_fused_add_reflection_pad2d_20 --------------------------
	.section	.text.triton_poi_fused_add_reflection_pad2d_20,"ax",@progbits
	.align	128
        .global         triton_poi_fused_add_reflection_pad2d_20
        .type           triton_poi_fused_add_reflection_pad2d_20,@function
        .size           triton_poi_fused_add_reflection_pad2d_20,(.L_x_1 - triton_poi_fused_add_reflection_pad2d_20)
        .other          triton_poi_fused_add_reflection_pad2d_20,@"STO_CUDA_ENTRY STV_DEFAULT"
triton_poi_fused_add_reflection_pad2d_20:
.text.triton_poi_fused_add_reflection_pad2d_20:
[----:B------:R-:W0:Y:S02]  /*0000*/  LDC R1, c[0x0][0x28] ;  /* 0x00000a00ff017b82 */ /* 0x000e240000000800 */
[----:B------:R-:W1:Y:S01]  /*0010*/  S2R R0, SR_TID.X ;  /* 0x0000000000007919 */ /* 0x000e620000002100 */
[----:B------:R-:W-:Y:S01]  /*0020*/  ULDC.64 UR4, c[0x0][0x208] ;  /* 0x0000820000047ab9 */ /* 0x000fe20000000a00 */
[----:B------:R-:W2:Y:S01]  /*0030*/  S2R R3, SR_CTAID.X ;  /* 0x0000000000037919 */ /* 0x000ea20000002500 */
[----:B-1----:R-:W-:-:S05]  /*0040*/  LOP3.LUT R0, R0, 0x7f, RZ, 0xc0, !PT ;  /* 0x0000007f00007812 */ /* 0x002fca00078ec0ff */
[----:B--2---:R-:W-:-:S04]  /*0050*/  IMAD R0, R3, 0x80, R0 ;  /* 0x0000008003007824 */ /* 0x004fc800078e0200 */
[C---:B------:R-:W-:Y:S01]  /*0060*/  IMAD.HI R2, R0.reuse, 0x2e8ba2e9, RZ ;  /* 0x2e8ba2e900027827 */ /* 0x040fe200078e02ff */
[----:B------:R-:W-:-:S03]  /*0070*/  ISETP.GE.AND P0, PT, R0, 0x1e40, PT ;  /* 0x00001e400000780c */ /* 0x000fc60003f06270 */
[----:B------:R-:W-:Y:S01]  /*0080*/  IMAD.HI R6, R0, 0x43b3d5b, RZ ;  /* 0x043b3d5b00067827 */ /* 0x000fe200078e02ff */
[----:B------:R-:W-:-:S04]  /*0090*/  SHF.R.U32.HI R3, RZ, 0x1f, R2 ;  /* 0x0000001fff037819 */ /* 0x000fc80000011602 */
[----:B------:R-:W-:-:S05]  /*00a0*/  LEA.HI.SX32 R3, R2, R3, 0x1e ;  /* 0x0000000302037211 */ /* 0x000fca00078ff2ff */
[----:B------:R-:W-:-:S05]  /*00b0*/  IMAD.HI R2, R3, 0x2e8ba2e9, RZ ;  /* 0x2e8ba2e903027827 */ /* 0x000fca00078e02ff */
[----:B------:R-:W-:-:S04]  /*00c0*/  SHF.R.U32.HI R5, RZ, 0x1f, R2 ;  /* 0x0000001fff057819 */ /* 0x000fc80000011602 */
[----:B------:R-:W-:Y:S01]  /*00d0*/  LEA.HI.SX32 R4, R2, R5, 0x1e ;  /* 0x0000000502047211 */ /* 0x000fe200078ff2ff */
[----:B------:R-:W-:-:S04]  /*00e0*/  IMAD R2, R3, -0x16, R0 ;  /* 0xffffffea03027824 */ /* 0x000fc800078e0200 */
[----:B------:R-:W-:Y:S02]  /*00f0*/  IMAD R4, R4, -0x16, R3 ;  /* 0xffffffea04047824 */ /* 0x000fe400078e0203 */
[----:B------:R-:W-:Y:S02]  /*0100*/  VIADD R2, R2, 0xfffffffd ;  /* 0xfffffffd02027836 */ /* 0x000fe40000000000 */
[----:B------:R-:W-:-:S03]  /*0110*/  VIADD R4, R4, 0xfffffffd ;  /* 0xfffffffd04047836 */ /* 0x000fc60000000000 */
[----:B------:R-:W-:Y:S02]  /*0120*/  IABS R7, R2 ;  /* 0x0000000200077213 */ /* 0x000fe40000000000 */
[----:B------:R-:W-:Y:S01]  /*0130*/  IABS R8, R4 ;  /* 0x0000000400087213 */ /* 0x000fe20000000000 */
[----:B------:R-:W1:Y:S01]  /*0140*/  LDC.64 R2, c[0x0][0x218] ;  /* 0x00008600ff027b82 */ /* 0x000e620000000a00 */
[----:B------:R-:W-:-:S03]  /*0150*/  IADD3 R7, R7, -0xf, RZ ;  /* 0xfffffff107077810 */ /* 0x000fc60007ffe0ff */
[----:B------:R-:W-:Y:S01]  /*0160*/  VIADD R8, R8, 0xfffffff1 ;  /* 0xfffffff108087836 */ /* 0x000fe20000000000 */
[----:B------:R-:W-:Y:S02]  /*0170*/  IABS R9, R7 ;  /* 0x0000000700097213 */ /* 0x000fe40000000000 */
[----:B------:R-:W-:Y:S01]  /*0180*/  SHF.R.U32.HI R7, RZ, 0x1f, R6 ;  /* 0x0000001fff077819 */ /* 0x000fe20000011606 */
[----:B------:R-:W2:Y:S01]  /*0190*/  LDC.64 R4, c[0x0][0x210] ;  /* 0x00008400ff047b82 */ /* 0x000ea20000000a00 */
[----:B------:R-:W-:Y:S02]  /*01a0*/  IABS R8, R8 ;  /* 0x0000000800087213 */ /* 0x000fe40000000000 */
[----:B------:R-:W-:-:S03]  /*01b0*/  LEA.HI R7, R6, R7, RZ, 0x1d ;  /* 0x0000000706077211 */ /* 0x000fc600078fe8ff */
[----:B------:R-:W-:Y:S01]  /*01c0*/  IMAD R6, R8, 0x10, R9 ;  /* 0x0000001008067824 */ /* 0x000fe200078e0209 */
[----:B------:R-:W-:Y:S02]  /*01d0*/  LEA R7, R7, 0xff, 0x8 ;  /* 0x000000ff07077811 */ /* 0x000fe400078e40ff */
[----:B------:R-:W-:Y:S02]  /*01e0*/  CS2R R8, SRZ ;  /* 0x0000000000087805 */ /* 0x000fe4000001ff00 */
[----:B------:R-:W-:-:S05]  /*01f0*/  IADD3 R7, R7, -R6, RZ ;  /* 0x8000000607077210 */ /* 0x000fca0007ffe0ff */
[----:B-1----:R-:W-:-:S05]  /*0200*/  IMAD.WIDE R2, R7, 0x4, R2 ;  /* 0x0000000407027825 */ /* 0x002fca00078e0202 */
[----:B------:R-:W3:Y:S01]  /*0210*/  @!P0 LDG.E.EL R9, desc[UR4][R2.64] ;  /* 0x0000000402098981 */ /* 0x000ee2000c2e1900 */
[----:B--2---:R-:W-:Y:S02]  /*0220*/  IMAD.WIDE R4, R7, 0x4, R4 ;  /* 0x0000000407047825 */ /* 0x004fe400078e0204 */
[----:B------:R-:W1:Y:S03]  /*0230*/  LDC.64 R6, c[0x0][0x220] ;  /* 0x00008800ff067b82 */ /* 0x000e660000000a00 */
[----:B------:R-:W3:Y:S01]  /*0240*/  @!P0 LDG.E.EL R8, desc[UR4][R4.64] ;  /* 0x0000000404088981 */ /* 0x000ee2000c2e1900 */
[----:B-1----:R-:W-:-:S04]  /*0250*/  IMAD.WIDE R6, R0, 0x4, R6 ;  /* 0x0000000400067825 */ /* 0x002fc800078e0206 */
[----:B---3--:R-:W-:Y:S01]  /*0260*/  FADD R9, R9, R8 ;  /* 0x0000000809097221 */ /* 0x008fe20000000000 */
[----:B------:R-:W-:Y:S06]  /*0270*/  @P0 EXIT ;  /* 0x000000000000094d */ /* 0x000fec0003800000 */
[----:B------:R-:W-:Y:S01]  /*0280*/  STG.E desc[UR4][R6.64], R9 ;  /* 0x0000000906007986 */ /* 0x000fe2000c101904 */
[----:B------:R-:W-:Y:S05]  /*0290*/  EXIT ;  /* 0x000000000000794d */ /* 0x000fea0003800000 */
.L_x_0:
[----:B------:R-:W-:-:S00]  /*02a0*/  BRA `(.L_x_0) ;  /* 0xfffffffc00fc7947 */ /* 0x000fc0000383ffff */
[----:B------:R-:W-:-:S00]  /*02b0*/  NOP ;  /* 0x0000000000007918 */ /* 0x000fc00000000000 */
        /* <DEDUP_REMOVED lines=12> */
.L_x_1:


//--------------------- .nv.constant0.triton_poi_fused_add_reflection_pad2d_20 --------------------------
	.section	.nv.constant0.triton_poi_fused_add_reflection_pad2d_20,"a",@progbits
	.sectionflags	@""
	.align	4
.nv.constant0.triton_poi_fused_add_reflection_pad2d_20:
	.zero		556
